//
// Generated by NVIDIA NVVM Compiler
//
// Compiler Build ID: CL-36424714
// Cuda compilation tools, release 13.0, V13.0.88
// Based on NVVM 20.0.0
//

.version 9.0
.target sm_100
.address_size 64

	// .globl	_Z21computeModularityGainPiS_S_i

.visible .entry _Z21computeModularityGainPiS_S_i(
	.param .u64 .ptr .align 1 _Z21computeModularityGainPiS_S_i_param_0,
	.param .u64 .ptr .align 1 _Z21computeModularityGainPiS_S_i_param_1,
	.param .u64 .ptr .align 1 _Z21computeModularityGainPiS_S_i_param_2,
	.param .u32 _Z21computeModularityGainPiS_S_i_param_3
)
{
	.reg .pred 	%p<41>;
	.reg .b32 	%r<96>;
	.reg .b32 	%f<40>;
	.reg .b64 	%rd<49>;

	ld.param.u64 	%rd5, [_Z21computeModularityGainPiS_S_i_param_0];
	ld.param.u64 	%rd6, [_Z21computeModularityGainPiS_S_i_param_1];
	ld.param.u64 	%rd7, [_Z21computeModularityGainPiS_S_i_param_2];
	ld.param.u32 	%r30, [_Z21computeModularityGainPiS_S_i_param_3];
	cvta.to.global.u64 	%rd1, %rd6;
	cvta.to.global.u64 	%rd2, %rd7;
	mov.u32 	%r31, %ctaid.x;
	mov.u32 	%r32, %ntid.x;
	mov.u32 	%r33, %tid.x;
	mad.lo.s32 	%r1, %r31, %r32, %r33;
	setp.ge.s32 	%p1, %r1, %r30;
	@%p1 bra 	$L__BB0_14;
	cvta.to.global.u64 	%rd8, %rd5;
	mul.wide.s32 	%rd9, %r1, 4;
	add.s64 	%rd3, %rd2, %rd9;
	ld.global.u32 	%r95, [%rd3];
	add.s64 	%rd10, %rd8, %rd9;
	ld.global.u32 	%r87, [%rd10];
	ld.global.u32 	%r4, [%rd10+4];
	setp.ge.s32 	%p2, %r87, %r4;
	@%p2 bra 	$L__BB0_13;
	add.s32 	%r35, %r87, 1;
	max.s32 	%r36, %r4, %r35;
	sub.s32 	%r5, %r36, %r87;
	and.b32  	%r6, %r5, 7;
	sub.s32 	%r37, %r87, %r36;
	setp.gt.u32 	%p3, %r37, -8;
	mov.f32 	%f37, 0f00000000;
	@%p3 bra 	$L__BB0_5;
	and.b32  	%r38, %r5, -8;
	neg.s32 	%r83, %r38;
	add.s64 	%rd4, %rd1, 16;
	mov.f32 	%f37, 0f00000000;
$L__BB0_4:
	.pragma "nounroll";
	mul.wide.s32 	%rd11, %r87, 4;
	add.s64 	%rd12, %rd4, %rd11;
	ld.global.u32 	%r39, [%rd12+-16];
	mul.wide.s32 	%rd13, %r39, 4;
	add.s64 	%rd14, %rd2, %rd13;
	ld.global.u32 	%r40, [%rd14];
	setp.ne.s32 	%p4, %r40, %r95;
	selp.f32 	%f10, 0f3DCCCCCD, 0f00000000, %p4;
	setp.gt.f32 	%p5, %f10, %f37;
	selp.b32 	%r41, %r40, %r95, %p5;
	selp.f32 	%f11, %f10, %f37, %p5;
	ld.global.u32 	%r42, [%rd12+-12];
	mul.wide.s32 	%rd15, %r42, 4;
	add.s64 	%rd16, %rd2, %rd15;
	ld.global.u32 	%r43, [%rd16];
	setp.ne.s32 	%p6, %r43, %r41;
	selp.f32 	%f12, 0f3DCCCCCD, 0f00000000, %p6;
	setp.gt.f32 	%p7, %f12, %f11;
	selp.b32 	%r44, %r43, %r41, %p7;
	selp.f32 	%f13, %f12, %f11, %p7;
	ld.global.u32 	%r45, [%rd12+-8];
	mul.wide.s32 	%rd17, %r45, 4;
	add.s64 	%rd18, %rd2, %rd17;
	ld.global.u32 	%r46, [%rd18];
	setp.ne.s32 	%p8, %r46, %r44;
	selp.f32 	%f14, 0f3DCCCCCD, 0f00000000, %p8;
	setp.gt.f32 	%p9, %f14, %f13;
	selp.b32 	%r47, %r46, %r44, %p9;
	selp.f32 	%f15, %f14, %f13, %p9;
	ld.global.u32 	%r48, [%rd12+-4];
	mul.wide.s32 	%rd19, %r48, 4;
	add.s64 	%rd20, %rd2, %rd19;
	ld.global.u32 	%r49, [%rd20];
	setp.ne.s32 	%p10, %r49, %r47;
	selp.f32 	%f16, 0f3DCCCCCD, 0f00000000, %p10;
	setp.gt.f32 	%p11, %f16, %f15;
	selp.b32 	%r50, %r49, %r47, %p11;
	selp.f32 	%f17, %f16, %f15, %p11;
	ld.global.u32 	%r51, [%rd12];
	mul.wide.s32 	%rd21, %r51, 4;
	add.s64 	%rd22, %rd2, %rd21;
	ld.global.u32 	%r52, [%rd22];
	setp.ne.s32 	%p12, %r52, %r50;
	selp.f32 	%f18, 0f3DCCCCCD, 0f00000000, %p12;
	setp.gt.f32 	%p13, %f18, %f17;
	selp.b32 	%r53, %r52, %r50, %p13;
	selp.f32 	%f19, %f18, %f17, %p13;
	ld.global.u32 	%r54, [%rd12+4];
	mul.wide.s32 	%rd23, %r54, 4;
	add.s64 	%rd24, %rd2, %rd23;
	ld.global.u32 	%r55, [%rd24];
	setp.ne.s32 	%p14, %r55, %r53;
	selp.f32 	%f20, 0f3DCCCCCD, 0f00000000, %p14;
	setp.gt.f32 	%p15, %f20, %f19;
	selp.b32 	%r56, %r55, %r53, %p15;
	selp.f32 	%f21, %f20, %f19, %p15;
	ld.global.u32 	%r57, [%rd12+8];
	mul.wide.s32 	%rd25, %r57, 4;
	add.s64 	%rd26, %rd2, %rd25;
	ld.global.u32 	%r58, [%rd26];
	setp.ne.s32 	%p16, %r58, %r56;
	selp.f32 	%f22, 0f3DCCCCCD, 0f00000000, %p16;
	setp.gt.f32 	%p17, %f22, %f21;
	selp.b32 	%r59, %r58, %r56, %p17;
	selp.f32 	%f23, %f22, %f21, %p17;
	ld.global.u32 	%r60, [%rd12+12];
	mul.wide.s32 	%rd27, %r60, 4;
	add.s64 	%rd28, %rd2, %rd27;
	ld.global.u32 	%r61, [%rd28];
	setp.ne.s32 	%p18, %r61, %r59;
	selp.f32 	%f24, 0f3DCCCCCD, 0f00000000, %p18;
	setp.gt.f32 	%p19, %f24, %f23;
	selp.b32 	%r95, %r61, %r59, %p19;
	selp.f32 	%f37, %f24, %f23, %p19;
	add.s32 	%r87, %r87, 8;
	add.s32 	%r83, %r83, 8;
	setp.ne.s32 	%p20, %r83, 0;
	@%p20 bra 	$L__BB0_4;
$L__BB0_5:
	setp.eq.s32 	%p21, %r6, 0;
	@%p21 bra 	$L__BB0_13;
	and.b32  	%r17, %r5, 3;
	setp.lt.u32 	%p22, %r6, 4;
	@%p22 bra 	$L__BB0_8;
	mul.wide.s32 	%rd29, %r87, 4;
	add.s64 	%rd30, %rd1, %rd29;
	ld.global.u32 	%r63, [%rd30];
	mul.wide.s32 	%rd31, %r63, 4;
	add.s64 	%rd32, %rd2, %rd31;
	ld.global.u32 	%r64, [%rd32];
	setp.ne.s32 	%p23, %r64, %r95;
	selp.f32 	%f25, 0f3DCCCCCD, 0f00000000, %p23;
	setp.gt.f32 	%p24, %f25, %f37;
	selp.b32 	%r65, %r64, %r95, %p24;
	selp.f32 	%f26, %f25, %f37, %p24;
	ld.global.u32 	%r66, [%rd30+4];
	mul.wide.s32 	%rd33, %r66, 4;
	add.s64 	%rd34, %rd2, %rd33;
	ld.global.u32 	%r67, [%rd34];
	setp.ne.s32 	%p25, %r67, %r65;
	selp.f32 	%f27, 0f3DCCCCCD, 0f00000000, %p25;
	setp.gt.f32 	%p26, %f27, %f26;
	selp.b32 	%r68, %r67, %r65, %p26;
	selp.f32 	%f28, %f27, %f26, %p26;
	ld.global.u32 	%r69, [%rd30+8];
	mul.wide.s32 	%rd35, %r69, 4;
	add.s64 	%rd36, %rd2, %rd35;
	ld.global.u32 	%r70, [%rd36];
	setp.ne.s32 	%p27, %r70, %r68;
	selp.f32 	%f29, 0f3DCCCCCD, 0f00000000, %p27;
	setp.gt.f32 	%p28, %f29, %f28;
	selp.b32 	%r71, %r70, %r68, %p28;
	selp.f32 	%f30, %f29, %f28, %p28;
	ld.global.u32 	%r72, [%rd30+12];
	mul.wide.s32 	%rd37, %r72, 4;
	add.s64 	%rd38, %rd2, %rd37;
	ld.global.u32 	%r73, [%rd38];
	setp.ne.s32 	%p29, %r73, %r71;
	selp.f32 	%f31, 0f3DCCCCCD, 0f00000000, %p29;
	setp.gt.f32 	%p30, %f31, %f30;
	selp.b32 	%r95, %r73, %r71, %p30;
	selp.f32 	%f37, %f31, %f30, %p30;
	add.s32 	%r87, %r87, 4;
$L__BB0_8:
	setp.eq.s32 	%p31, %r17, 0;
	@%p31 bra 	$L__BB0_13;
	setp.eq.s32 	%p32, %r17, 1;
	@%p32 bra 	$L__BB0_11;
	mul.wide.s32 	%rd39, %r87, 4;
	add.s64 	%rd40, %rd1, %rd39;
	ld.global.u32 	%r75, [%rd40];
	mul.wide.s32 	%rd41, %r75, 4;
	add.s64 	%rd42, %rd2, %rd41;
	ld.global.u32 	%r76, [%rd42];
	setp.ne.s32 	%p33, %r76, %r95;
	selp.f32 	%f32, 0f3DCCCCCD, 0f00000000, %p33;
	setp.gt.f32 	%p34, %f32, %f37;
	selp.b32 	%r77, %r76, %r95, %p34;
	selp.f32 	%f33, %f32, %f37, %p34;
	ld.global.u32 	%r78, [%rd40+4];
	mul.wide.s32 	%rd43, %r78, 4;
	add.s64 	%rd44, %rd2, %rd43;
	ld.global.u32 	%r79, [%rd44];
	setp.ne.s32 	%p35, %r79, %r77;
	selp.f32 	%f34, 0f3DCCCCCD, 0f00000000, %p35;
	setp.gt.f32 	%p36, %f34, %f33;
	selp.b32 	%r95, %r79, %r77, %p36;
	selp.f32 	%f37, %f34, %f33, %p36;
	add.s32 	%r87, %r87, 2;
$L__BB0_11:
	and.b32  	%r80, %r5, 1;
	setp.eq.b32 	%p37, %r80, 1;
	not.pred 	%p38, %p37;
	@%p38 bra 	$L__BB0_13;
	mul.wide.s32 	%rd45, %r87, 4;
	add.s64 	%rd46, %rd1, %rd45;
	ld.global.u32 	%r81, [%rd46];
	mul.wide.s32 	%rd47, %r81, 4;
	add.s64 	%rd48, %rd2, %rd47;
	ld.global.u32 	%r82, [%rd48];
	setp.ne.s32 	%p39, %r82, %r95;
	selp.f32 	%f35, 0f3DCCCCCD, 0f00000000, %p39;
	setp.gt.f32 	%p40, %f35, %f37;
	selp.b32 	%r95, %r82, %r95, %p40;
$L__BB0_13:
	st.global.u32 	[%rd3], %r95;
$L__BB0_14:
	ret;

}
	// .globl	_Z21aggregate_communitiesPiS_S_Pfi
.visible .entry _Z21aggregate_communitiesPiS_S_Pfi(
	.param .u64 .ptr .align 1 _Z21aggregate_communitiesPiS_S_Pfi_param_0,
	.param .u64 .ptr .align 1 _Z21aggregate_communitiesPiS_S_Pfi_param_1,
	.param .u64 .ptr .align 1 _Z21aggregate_communitiesPiS_S_Pfi_param_2,
	.param .u64 .ptr .align 1 _Z21aggregate_communitiesPiS_S_Pfi_param_3,
	.param .u32 _Z21aggregate_communitiesPiS_S_Pfi_param_4
)
{
	.reg .pred 	%p<5>;
	.reg .b32 	%r<19>;
	.reg .b32 	%f<2>;
	.reg .b64 	%rd<18>;

	ld.param.u64 	%rd5, [_Z21aggregate_communitiesPiS_S_Pfi_param_0];
	ld.param.u64 	%rd6, [_Z21aggregate_communitiesPiS_S_Pfi_param_1];
	ld.param.u64 	%rd8, [_Z21aggregate_communitiesPiS_S_Pfi_param_2];
	ld.param.u64 	%rd7, [_Z21aggregate_communitiesPiS_S_Pfi_param_3];
	ld.param.u32 	%r10, [_Z21aggregate_communitiesPiS_S_Pfi_param_4];
	cvta.to.global.u64 	%rd1, %rd8;
	mov.u32 	%r11, %ctaid.x;
	mov.u32 	%r12, %ntid.x;
	mov.u32 	%r13, %tid.x;
	mad.lo.s32 	%r1, %r11, %r12, %r13;
	setp.ge.s32 	%p1, %r1, %r10;
	@%p1 bra 	$L__BB1_6;
	cvta.to.global.u64 	%rd9, %rd5;
	mul.wide.s32 	%rd10, %r1, 4;
	add.s64 	%rd11, %rd1, %rd10;
	ld.global.u32 	%r2, [%rd11];
	add.s64 	%rd2, %rd9, %rd10;
	ld.global.u32 	%r17, [%rd2];
	ld.global.u32 	%r18, [%rd2+4];
	setp.ge.s32 	%p2, %r17, %r18;
	@%p2 bra 	$L__BB1_6;
	cvta.to.global.u64 	%rd12, %rd7;
	mul.wide.s32 	%rd13, %r2, 4;
	add.s64 	%rd3, %rd12, %rd13;
	cvta.to.global.u64 	%rd4, %rd6;
$L__BB1_3:
	mul.wide.s32 	%rd14, %r17, 4;
	add.s64 	%rd15, %rd4, %rd14;
	ld.global.u32 	%r14, [%rd15];
	mul.wide.s32 	%rd16, %r14, 4;
	add.s64 	%rd17, %rd1, %rd16;
	ld.global.u32 	%r15, [%rd17];
	setp.ne.s32 	%p3, %r2, %r15;
	@%p3 bra 	$L__BB1_5;
	atom.global.add.f32 	%f1, [%rd3], 0f3F800000;
	ld.global.u32 	%r18, [%rd2+4];
$L__BB1_5:
	add.s32 	%r17, %r17, 1;
	setp.lt.s32 	%p4, %r17, %r18;
	@%p4 bra 	$L__BB1_3;
$L__BB1_6:
	ret;

}


// ===== COMPILED SASS (sm_100) =====

	.target	sm_100

	.elftype	@"ET_EXEC"


//--------------------- .note.nv.tkinfo           --------------------------
	.section	.note.nv.tkinfo,"",@"SHT_NOTE"
	.sectionflags	@"SHF_NOTE_NV_TKINFO"
	.tkinfo
        /*0018*/ 	.word	0x00000002
        /*0030*/ 	.string	""
        /*0030*/ 	.string	"ptxas"
        /*0030*/ 	.string	"Cuda compilation tools, release 13.0, V13.0.88"
        /*0030*/ 	.string	"Build cuda_13.0.r13.0/compiler.36424714_0"
        /*0030*/ 	.string	"-arch sm_100 -m 64 "



//--------------------- .note.nv.cuinfo           --------------------------
	.section	.note.nv.cuinfo,"",@"SHT_NOTE"
	.sectionflags	@"SHF_NOTE_NV_CUINFO"
        /*0018*/ 	.short	0x0002
        /*001a*/ 	.short	0x0064
        /*001c*/ 	.short	0x0082
	.zero		2


//--------------------- .nv.info                  --------------------------
	.section	.nv.info,"",@"SHT_CUDA_INFO"
	.align	4


	//----- nvinfo : EIATTR_REGCOUNT
	.align		4
        /*0000*/ 	.byte	0x04, 0x2f
        /*0002*/ 	.short	(.L_1 - .L_0)
	.align		4
.L_0:
        /*0004*/ 	.word	index@(_Z21computeModularityGainPiS_S_i)
        /*0008*/ 	.word	0x00000020


	//----- nvinfo : EIATTR_FRAME_SIZE
	.align		4
.L_1:
        /*000c*/ 	.byte	0x04, 0x11
        /*000e*/ 	.short	(.L_3 - .L_2)
	.align		4
.L_2:
        /*0010*/ 	.word	index@(_Z21computeModularityGainPiS_S_i)
        /*0014*/ 	.word	0x00000000


	//----- nvinfo : EIATTR_REGCOUNT
	.align		4
.L_3:
        /*0018*/ 	.byte	0x04, 0x2f
        /*001a*/ 	.short	(.L_5 - .L_4)
	.align		4
.L_4:
        /*001c*/ 	.word	index@(_Z21aggregate_communitiesPiS_S_Pfi)
        /*0020*/ 	.word	0x00000014


	//----- nvinfo : EIATTR_FRAME_SIZE
	.align		4
.L_5:
        /*0024*/ 	.byte	0x04, 0x11
        /*0026*/ 	.short	(.L_7 - .L_6)
	.align		4
.L_6:
        /*0028*/ 	.word	index@(_Z21aggregate_communitiesPiS_S_Pfi)
        /*002c*/ 	.word	0x00000000


	//----- nvinfo : EIATTR_MIN_STACK_SIZE
	.align		4
.L_7:
        /*0030*/ 	.byte	0x04, 0x12
        /*0032*/ 	.short	(.L_9 - .L_8)
	.align		4
.L_8:
        /*0034*/ 	.word	index@(_Z21aggregate_communitiesPiS_S_Pfi)
        /*0038*/ 	.word	0x00000000


	//----- nvinfo : EIATTR_MIN_STACK_SIZE
	.align		4
.L_9:
        /*003c*/ 	.byte	0x04, 0x12
        /*003e*/ 	.short	(.L_11 - .L_10)
	.align		4
.L_10:
        /*0040*/ 	.word	index@(_Z21computeModularityGainPiS_S_i)
        /*0044*/ 	.word	0x00000000
.L_11:


//--------------------- .nv.compat                --------------------------
	.section	.nv.compat,"",@"SHT_CUDA_COMPAT_INFO"
	.align	4
        /*0000*/ 	.byte	0x02, 0x09, 0x00, 0x00, 0x02, 0x02, 0x01, 0x00, 0x02, 0x05, 0x05, 0x00, 0x03, 0x07, 0x01, 0x01
        /*0010*/ 	.byte	0x02, 0x03, 0x00, 0x00, 0x02, 0x06, 0x01, 0x00, 0x04, 0x0b, 0x08, 0x00, 0x09, 0x00, 0x00, 0x00
        /*0020*/ 	.byte	0x00, 0x00, 0x00, 0x00


//--------------------- .nv.info._Z21aggregate_communitiesPiS_S_Pfi --------------------------
	.section	.nv.info._Z21aggregate_communitiesPiS_S_Pfi,"",@"SHT_CUDA_INFO"
	.sectionflags	@""
	.align	4


	//----- nvinfo : EIATTR_CUDA_API_VERSION
	.align		4
        /*0000*/ 	.byte	0x04, 0x37
        /*0002*/ 	.short	(.L_13 - .L_12)
.L_12:
        /*0004*/ 	.word	0x00000082


	//----- nvinfo : EIATTR_KPARAM_INFO
	.align		4
.L_13:
        /*0008*/ 	.byte	0x04, 0x17
        /*000a*/ 	.short	(.L_15 - .L_14)
.L_14:
        /*000c*/ 	.word	0x00000000
        /*0010*/ 	.short	0x0004
        /*0012*/ 	.short	0x0020
        /*0014*/ 	.byte	0x00, 0xf0, 0x11, 0x00


	//----- nvinfo : EIATTR_KPARAM_INFO
	.align		4
.L_15:
        /*0018*/ 	.byte	0x04, 0x17
        /*001a*/ 	.short	(.L_17 - .L_16)
.L_16:
        /*001c*/ 	.word	0x00000000
        /*0020*/ 	.short	0x0003
        /*0022*/ 	.short	0x0018
        /*0024*/ 	.byte	0x00, 0xf5, 0x21, 0x00


	//----- nvinfo : EIATTR_KPARAM_INFO
	.align		4
.L_17:
        /*0028*/ 	.byte	0x04, 0x17
        /*002a*/ 	.short	(.L_19 - .L_18)
.L_18:
        /*002c*/ 	.word	0x00000000
        /*0030*/ 	.short	0x0002
        /*0032*/ 	.short	0x0010
        /*0034*/ 	.byte	0x00, 0xf5, 0x21, 0x00


	//----- nvinfo : EIATTR_KPARAM_INFO
	.align		4
.L_19:
        /*0038*/ 	.byte	0x04, 0x17
        /*003a*/ 	.short	(.L_21 - .L_20)
.L_20:
        /*003c*/ 	.word	0x00000000
        /*0040*/ 	.short	0x0001
        /*0042*/ 	.short	0x0008
        /*0044*/ 	.byte	0x00, 0xf5, 0x21, 0x00


	//----- nvinfo : EIATTR_KPARAM_INFO
	.align		4
.L_21:
        /*0048*/ 	.byte	0x04, 0x17
        /*004a*/ 	.short	(.L_23 - .L_22)
.L_22:
        /*004c*/ 	.word	0x00000000
        /*0050*/ 	.short	0x0000
        /*0052*/ 	.short	0x0000
        /*0054*/ 	.byte	0x00, 0xf5, 0x21, 0x00


	//----- nvinfo : EIATTR_SPARSE_MMA_MASK
	.align		4
.L_23:
        /*0058*/ 	.byte	0x03, 0x50
        /*005a*/ 	.short	0x0000


	//----- nvinfo : EIATTR_MAXREG_COUNT
	.align		4
        /*005c*/ 	.byte	0x03, 0x1b
        /*005e*/ 	.short	0x00ff


	//----- nvinfo : EIATTR_MERCURY_ISA_VERSION
	.align		4
        /*0060*/ 	.byte	0x03, 0x5f
        /*0062*/ 	.short	0x0101


	//----- nvinfo : EIATTR_VRC_CTA_INIT_COUNT
	.align		4
        /*0064*/ 	.byte	0x02, 0x4a
	.zero		1
	.zero		1


	//----- nvinfo : EIATTR_EXIT_INSTR_OFFSETS
	.align		4
        /*0068*/ 	.byte	0x04, 0x1c
        /*006a*/ 	.short	(.L_25 - .L_24)


	//   ....[0]....
.L_24:
        /*006c*/ 	.word	0x00000070


	//   ....[1]....
        /*0070*/ 	.word	0x00000100


	//   ....[2]....
        /*0074*/ 	.word	0x00000250


	//----- nvinfo : EIATTR_CRS_STACK_SIZE
	.align		4
.L_25:
        /*0078*/ 	.byte	0x04, 0x1e
        /*007a*/ 	.short	(.L_27 - .L_26)
.L_26:
        /*007c*/ 	.word	0x00000000


	//----- nvinfo : EIATTR_CBANK_PARAM_SIZE
	.align		4
.L_27:
        /*0080*/ 	.byte	0x03, 0x19
        /*0082*/ 	.short	0x0024


	//----- nvinfo : EIATTR_PARAM_CBANK
	.align		4
        /*0084*/ 	.byte	0x04, 0x0a
        /*0086*/ 	.short	(.L_29 - .L_28)
	.align		4
.L_28:
        /*0088*/ 	.word	index@(.nv.constant0._Z21aggregate_communitiesPiS_S_Pfi)
        /*008c*/ 	.short	0x0380
        /*008e*/ 	.short	0x0024


	//----- nvinfo : EIATTR_SW_WAR
	.align		4
.L_29:
        /*0090*/ 	.byte	0x04, 0x36
        /*0092*/ 	.short	(.L_31 - .L_30)
.L_30:
        /*0094*/ 	.word	0x00000008
.L_31:


//--------------------- .nv.info._Z21computeModularityGainPiS_S_i --------------------------
	.section	.nv.info._Z21computeModularityGainPiS_S_i,"",@"SHT_CUDA_INFO"
	.sectionflags	@""
	.align	4


	//----- nvinfo : EIATTR_CUDA_API_VERSION
	.align		4
        /*0000*/ 	.byte	0x04, 0x37
        /*0002*/ 	.short	(.L_33 - .L_32)
.L_32:
        /*0004*/ 	.word	0x00000082


	//----- nvinfo : EIATTR_KPARAM_INFO
	.align		4
.L_33:
        /*0008*/ 	.byte	0x04, 0x17
        /*000a*/ 	.short	(.L_35 - .L_34)
.L_34:
        /*000c*/ 	.word	0x00000000
        /*0010*/ 	.short	0x0003
        /*0012*/ 	.short	0x0018
        /*0014*/ 	.byte	0x00, 0xf0, 0x11, 0x00


	//----- nvinfo : EIATTR_KPARAM_INFO
	.align		4
.L_35:
        /*0018*/ 	.byte	0x04, 0x17
        /*001a*/ 	.short	(.L_37 - .L_36)
.L_36:
        /*001c*/ 	.word	0x00000000
        /*0020*/ 	.short	0x0002
        /*0022*/ 	.short	0x0010
        /*0024*/ 	.byte	0x00, 0xf5, 0x21, 0x00


	//----- nvinfo : EIATTR_KPARAM_INFO
	.align		4
.L_37:
        /*0028*/ 	.byte	0x04, 0x17
        /*002a*/ 	.short	(.L_39 - .L_38)
.L_38:
        /*002c*/ 	.word	0x00000000
        /*0030*/ 	.short	0x0001
        /*0032*/ 	.short	0x0008
        /*0034*/ 	.byte	0x00, 0xf5, 0x21, 0x00


	//----- nvinfo : EIATTR_KPARAM_INFO
	.align		4
.L_39:
        /*0038*/ 	.byte	0x04, 0x17
        /*003a*/ 	.short	(.L_41 - .L_40)
.L_40:
        /*003c*/ 	.word	0x00000000
        /*0040*/ 	.short	0x0000
        /*0042*/ 	.short	0x0000
        /*0044*/ 	.byte	0x00, 0xf5, 0x21, 0x00


	//----- nvinfo : EIATTR_SPARSE_MMA_MASK
	.align		4
.L_41:
        /*0048*/ 	.byte	0x03, 0x50
        /*004a*/ 	.short	0x0000


	//----- nvinfo : EIATTR_MAXREG_COUNT
	.align		4
        /*004c*/ 	.byte	0x03, 0x1b
        /*004e*/ 	.short	0x00ff


	//----- nvinfo : EIATTR_MERCURY_ISA_VERSION
	.align		4
        /*0050*/ 	.byte	0x03, 0x5f
        /*0052*/ 	.short	0x0101


	//----- nvinfo : EIATTR_VRC_CTA_INIT_COUNT
	.align		4
        /*0054*/ 	.byte	0x02, 0x4a
	.zero		1
	.zero		1


	//----- nvinfo : EIATTR_EXIT_INSTR_OFFSETS
	.align		4
        /*0058*/ 	.byte	0x04, 0x1c
        /*005a*/ 	.short	(.L_43 - .L_42)


	//   ....[0]....
.L_42:
        /*005c*/ 	.word	0x00000070


	//   ....[1]....
        /*0060*/ 	.word	0x00000b40


	//----- nvinfo : EIATTR_CRS_STACK_SIZE
	.align		4
.L_43:
        /*0064*/ 	.byte	0x04, 0x1e
        /*0066*/ 	.short	(.L_45 - .L_44)
.L_44:
        /*0068*/ 	.word	0x00000000


	//----- nvinfo : EIATTR_CBANK_PARAM_SIZE
	.align		4
.L_45:
        /*006c*/ 	.byte	0x03, 0x19
        /*006e*/ 	.short	0x001c


	//----- nvinfo : EIATTR_PARAM_CBANK
	.align		4
        /*0070*/ 	.byte	0x04, 0x0a
        /*0072*/ 	.short	(.L_47 - .L_46)
	.align		4
.L_46:
        /*0074*/ 	.word	index@(.nv.constant0._Z21computeModularityGainPiS_S_i)
        /*0078*/ 	.short	0x0380
        /*007a*/ 	.short	0x001c


	//----- nvinfo : EIATTR_SW_WAR
	.align		4
.L_47:
        /*007c*/ 	.byte	0x04, 0x36
        /*007e*/ 	.short	(.L_49 - .L_48)
.L_48:
        /*0080*/ 	.word	0x00000008
.L_49:


//--------------------- .nv.callgraph             --------------------------
	.section	.nv.callgraph,"",@"SHT_CUDA_CALLGRAPH"
	.align	4
	.sectionentsize	8
	.align		4
        /*0000*/ 	.word	0x00000000
	.align		4
        /*0004*/ 	.word	0xffffffff
	.align		4
        /*0008*/ 	.word	0x00000000
	.align		4
        /*000c*/ 	.word	0xfffffffe
	.align		4
        /*0010*/ 	.word	0x00000000
	.align		4
        /*0014*/ 	.word	0xfffffffd
	.align		4
        /*0018*/ 	.word	0x00000000
	.align		4
        /*001c*/ 	.word	0xfffffffc


//--------------------- .text._Z21aggregate_communitiesPiS_S_Pfi --------------------------
	.section	.text._Z21aggregate_communitiesPiS_S_Pfi,"ax",@progbits
	.align	128
        .global         _Z21aggregate_communitiesPiS_S_Pfi
        .type           _Z21aggregate_communitiesPiS_S_Pfi,@function
        .size           _Z21aggregate_communitiesPiS_S_Pfi,(.L_x_12 - _Z21aggregate_communitiesPiS_S_Pfi)
        .other          _Z21aggregate_communitiesPiS_S_Pfi,@"STO_CUDA_ENTRY STV_DEFAULT"
_Z21aggregate_communitiesPiS_S_Pfi:
.text._Z21aggregate_communitiesPiS_S_Pfi:
[----:B------:R-:W-:Y:S01]  /*0000*/  LDC R1, c[0x0][0x37c] ;  /* 0x0000df00ff017b82 */ /* 0x000fe20000000800 */
[----:B------:R-:W0:Y:S07]  /*0010*/  S2R R0, SR_TID.X ;  /* 0x0000000000007919 */ /* 0x000e2e0000002100 */
[----:B------:R-:W0:Y:S01]  /*0020*/  S2UR UR4, SR_CTAID.X ;  /* 0x00000000000479c3 */ /* 0x000e220000002500 */
[----:B------:R-:W1:Y:S07]  /*0030*/  LDCU UR5, c[0x0][0x3a0] ;  /* 0x00007400ff0577ac */ /* 0x000e6e0008000800 */
[----:B------:R-:W0:Y:S02]  /*0040*/  LDC R5, c[0x0][0x360] ;  /* 0x0000d800ff057b82 */ /* 0x000e240000000800 */
[----:B0-----:R-:W-:-:S05]  /*0050*/  IMAD R5, R5, UR4, R0 ;  /* 0x0000000405057c24 */ /* 0x001fca000f8e0200 */
[----:B-1----:R-:W-:-:S13]  /*0060*/  ISETP.GE.AND P0, PT, R5, UR5, PT ;  /* 0x0000000505007c0c */ /* 0x002fda000bf06270 */
[----:B------:R-:W-:Y:S05]  /*0070*/  @P0 EXIT ;  /* 0x000000000000094d */ /* 0x000fea0003800000 */
[----:B------:R-:W0:Y:S01]  /*0080*/  LDC.64 R2, c[0x0][0x380] ;  /* 0x0000e000ff027b82 */ /* 0x000e220000000a00 */
[----:B------:R-:W1:Y:S07]  /*0090*/  LDCU.64 UR4, c[0x0][0x358] ;  /* 0x00006b00ff0477ac */ /* 0x000e6e0008000a00 */
[----:B------:R-:W2:Y:S01]  /*00a0*/  LDC.64 R8, c[0x0][0x390] ;  /* 0x0000e400ff087b82 */ /* 0x000ea20000000a00 */
[----:B0-----:R-:W-:-:S05]  /*00b0*/  IMAD.WIDE R2, R5, 0x4, R2 ;  /* 0x0000000405027825 */ /* 0x001fca00078e0202 */
[----:B-1----:R-:W3:Y:S04]  /*00c0*/  LDG.E R0, desc[UR4][R2.64] ;  /* 0x0000000402007981 */ /* 0x002ee8000c1e1900 */
[----:B------:R-:W3:Y:S01]  /*00d0*/  LDG.E R13, desc[UR4][R2.64+0x4] ;  /* 0x00000404020d7981 */ /* 0x000ee2000c1e1900 */
[----:B--2---:R-:W-:Y:S01]  /*00e0*/  IMAD.WIDE R8, R5, 0x4, R8 ;  /* 0x0000000405087825 */ /* 0x004fe200078e0208 */
[----:B---3--:R-:W-:-:S13]  /*00f0*/  ISETP.GE.AND P0, PT, R0, R13, PT ;  /* 0x0000000d0000720c */ /* 0x008fda0003f06270 */
[----:B------:R-:W-:Y:S05]  /*0100*/  @P0 EXIT ;  /* 0x000000000000094d */ /* 0x000fea0003800000 */
[----:B------:R-:W2:Y:S01]  /*0110*/  LDG.E R15, desc[UR4][R8.64] ;  /* 0x00000004080f7981 */ /* 0x000ea2000c1e1900 */
[----:B------:R-:W2:Y:S01]  /*0120*/  LDC.64 R10, c[0x0][0x398] ;  /* 0x0000e600ff0a7b82 */ /* 0x000ea20000000a00 */
[----:B------:R-:W-:-:S07]  /*0130*/  MOV R17, R13 ;  /* 0x0000000d00117202 */ /* 0x000fce0000000f00 */
[----:B------:R-:W0:Y:S08]  /*0140*/  LDC.64 R4, c[0x0][0x390] ;  /* 0x0000e400ff047b82 */ /* 0x000e300000000a00 */
[----:B------:R-:W1:Y:S02]  /*0150*/  LDC.64 R6, c[0x0][0x388] ;  /* 0x0000e200ff067b82 */ /* 0x000e640000000a00 */
[----:B012---:R-:W-:-:S07]  /*0160*/  IMAD.WIDE R10, R15, 0x4, R10 ;  /* 0x000000040f0a7825 */ /* 0x007fce00078e020a */
.L_x_2:
[----:B0-----:R-:W-:-:S06]  /*0170*/  IMAD.WIDE R8, R0, 0x4, R6 ;  /* 0x0000000400087825 */ /* 0x001fcc00078e0206 */
[----:B------:R-:W2:Y:S02]  /*0180*/  LDG.E R9, desc[UR4][R8.64] ;  /* 0x0000000408097981 */ /* 0x000ea4000c1e1900 */
[----:B--2---:R-:W-:-:S06]  /*0190*/  IMAD.WIDE R12, R9, 0x4, R4 ;  /* 0x00000004090c7825 */ /* 0x004fcc00078e0204 */
[----:B------:R-:W2:Y:S01]  /*01a0*/  LDG.E R12, desc[UR4][R12.64] ;  /* 0x000000040c0c7981 */ /* 0x000ea2000c1e1900 */
[----:B------:R-:W-:Y:S01]  /*01b0*/  BSSY.RECONVERGENT B0, `(.L_x_0) ;  /* 0x0000007000007945 */ /* 0x000fe20003800200 */
[----:B------:R-:W-:Y:S02]  /*01c0*/  IADD3 R0, PT, PT, R0, 0x1, RZ ;  /* 0x0000000100007810 */ /* 0x000fe40007ffe0ff */
[----:B--2---:R-:W-:-:S13]  /*01d0*/  ISETP.NE.AND P0, PT, R15, R12, PT ;  /* 0x0000000c0f00720c */ /* 0x004fda0003f05270 */
[----:B------:R-:W-:Y:S05]  /*01e0*/  @P0 BRA `(.L_x_1) ;  /* 0x00000000000c0947 */ /* 0x000fea0003800000 */
[----:B------:R-:W-:-:S05]  /*01f0*/  HFMA2 R9, -RZ, RZ, 1.875, 0 ;  /* 0x3f800000ff097431 */ /* 0x000fca00000001ff */
[----:B------:R0:W-:Y:S04]  /*0200*/  REDG.E.ADD.F32.FTZ.RN.STRONG.GPU desc[UR4][R10.64], R9 ;  /* 0x000000090a0079a6 */ /* 0x0001e8000c12f304 */
[----:B------:R0:W5:Y:S02]  /*0210*/  LDG.E R17, desc[UR4][R2.64+0x4] ;  /* 0x0000040402117981 */ /* 0x000164000c1e1900 */
.L_x_1:
[----:B------:R-:W-:Y:S05]  /*0220*/  BSYNC.RECONVERGENT B0 ;  /* 0x0000000000007941 */ /* 0x000fea0003800200 */
.L_x_0:
[----:B-----5:R-:W-:-:S13]  /*0230*/  ISETP.GE.AND P0, PT, R0, R17, PT ;  /* 0x000000110000720c */ /* 0x020fda0003f06270 */
[----:B------:R-:W-:Y:S05]  /*0240*/  @!P0 BRA `(.L_x_2) ;  /* 0xfffffffc00c88947 */ /* 0x000fea000383ffff */
[----:B------:R-:W-:Y:S05]  /*0250*/  EXIT ;  /* 0x000000000000794d */ /* 0x000fea0003800000 */
.L_x_3:
[----:B------:R-:W-:-:S00]  /*0260*/  BRA `(.L_x_3) ;  /* 0xfffffffc00fc7947 */ /* 0x000fc0000383ffff */
[----:B------:R-:W-:-:S00]  /*0270*/  NOP ;  /* 0x0000000000007918 */ /* 0x000fc00000000000 */
        /* <DEDUP_REMOVED lines=8> */
.L_x_12:


//--------------------- .text._Z21computeModularityGainPiS_S_i --------------------------
	.section	.text._Z21computeModularityGainPiS_S_i,"ax",@progbits
	.align	128
        .global         _Z21computeModularityGainPiS_S_i
        .type           _Z21computeModularityGainPiS_S_i,@function
        .size           _Z21computeModularityGainPiS_S_i,(.L_x_13 - _Z21computeModularityGainPiS_S_i)
        .other          _Z21computeModularityGainPiS_S_i,@"STO_CUDA_ENTRY STV_DEFAULT"
_Z21computeModularityGainPiS_S_i:
.text._Z21computeModularityGainPiS_S_i:
        /* <DEDUP_REMOVED lines=14> */
[----:B--2---:R-:W-:-:S05]  /*00e0*/  IMAD.WIDE R4, R5, 0x4, R2 ;  /* 0x0000000405047825 */ /* 0x004fca00078e0202 */
[----:B------:R0:W5:Y:S01]  /*00f0*/  LDG.E R21, desc[UR4][R4.64] ;  /* 0x0000000404157981 */ /* 0x000162000c1e1900 */
[----:B------:R-:W-:Y:S01]  /*0100*/  BSSY.RECONVERGENT B0, `(.L_x_4) ;  /* 0x00000a2000007945 */ /* 0x000fe20003800200 */
[----:B---3--:R-:W-:-:S13]  /*0110*/  ISETP.GE.AND P0, PT, R19, R0, PT ;  /* 0x000000001300720c */ /* 0x008fda0003f06270 */
[----:B0-----:R-:W-:Y:S05]  /*0120*/  @P0 BRA `(.L_x_5) ;  /* 0x00000008007c0947 */ /* 0x001fea0003800000 */
[----:B------:R-:W-:Y:S01]  /*0130*/  VIADDMNMX R0, R19, 0x1, R0, !PT ;  /* 0x0000000113007846 */ /* 0x000fe20007800100 */
[----:B------:R-:W-:Y:S01]  /*0140*/  BSSY.RECONVERGENT B1, `(.L_x_6) ;  /* 0x0000053000017945 */ /* 0x000fe20003800200 */
[----:B------:R-:W-:-:S03]  /*0150*/  IMAD.MOV.U32 R20, RZ, RZ, RZ ;  /* 0x000000ffff147224 */ /* 0x000fc600078e00ff */
[----:B------:R-:W-:Y:S02]  /*0160*/  IMAD.IADD R16, R0, 0x1, -R19 ;  /* 0x0000000100107824 */ /* 0x000fe400078e0a13 */
[----:B------:R-:W-:-:S03]  /*0170*/  IMAD.IADD R0, R19, 0x1, -R0 ;  /* 0x0000000113007824 */ /* 0x000fc600078e0a00 */
[----:B------:R-:W-:Y:S02]  /*0180*/  LOP3.LUT R24, R16, 0x7, RZ, 0xc0, !PT ;  /* 0x0000000710187812 */ /* 0x000fe400078ec0ff */
[----:B------:R-:W-:Y:S02]  /*0190*/  ISETP.GT.U32.AND P1, PT, R0, -0x8, PT ;  /* 0xfffffff80000780c */ /* 0x000fe40003f24070 */
[----:B------:R-:W-:-:S11]  /*01a0*/  ISETP.NE.AND P0, PT, R24, RZ, PT ;  /* 0x000000ff1800720c */ /* 0x000fd60003f05270 */
[----:B------:R-:W-:Y:S05]  /*01b0*/  @P1 BRA `(.L_x_7) ;  /* 0x00000004002c1947 */ /* 0x000fea0003800000 */
[----:B------:R-:W0:Y:S01]  /*01c0*/  LDC.64 R6, c[0x0][0x388] ;  /* 0x0000e200ff067b82 */ /* 0x000e220000000a00 */
[----:B------:R-:W-:Y:S01]  /*01d0*/  LOP3.LUT R18, R16, 0xfffffff8, RZ, 0xc0, !PT ;  /* 0xfffffff810127812 */ /* 0x000fe200078ec0ff */
[----:B------:R-:W-:-:S04]  /*01e0*/  IMAD.MOV.U32 R20, RZ, RZ, RZ ;  /* 0x000000ffff147224 */ /* 0x000fc800078e00ff */
[----:B------:R-:W-:Y:S01]  /*01f0*/  IMAD.MOV R18, RZ, RZ, -R18 ;  /* 0x000000ffff127224 */ /* 0x000fe200078e0a12 */
[----:B0-----:R-:W-:-:S05]  /*0200*/  IADD3 R6, P1, PT, R6, 0x10, RZ ;  /* 0x0000001006067810 */ /* 0x001fca0007f3e0ff */
[----:B------:R-:W-:-:S08]  /*0210*/  IMAD.X R7, RZ, RZ, R7, P1 ;  /* 0x000000ffff077224 */ /* 0x000fd000008e0607 */
.L_x_8:
[----:B------:R-:W-:-:S05]  /*0220*/  IMAD.WIDE R28, R19, 0x4, R6 ;  /* 0x00000004131c7825 */ /* 0x000fca00078e0206 */
[----:B------:R-:W2:Y:S04]  /*0230*/  LDG.E R27, desc[UR4][R28.64+-0x10] ;  /* 0xfffff0041c1b7981 */ /* 0x000ea8000c1e1900 */
[----:B------:R-:W3:Y:S04]  /*0240*/  LDG.E R23, desc[UR4][R28.64+-0xc] ;  /* 0xfffff4041c177981 */ /* 0x000ee8000c1e1900 */
[----:B------:R-:W4:Y:S04]  /*0250*/  LDG.E R13, desc[UR4][R28.64+-0x8] ;  /* 0xfffff8041c0d7981 */ /* 0x000f28000c1e1900 */
[----:B------:R-:W4:Y:S04]  /*0260*/  LDG.E R9, desc[UR4][R28.64+-0x4] ;  /* 0xfffffc041c097981 */ /* 0x000f28000c1e1900 */
[----:B------:R-:W4:Y:S04]  /*0270*/  LDG.E R11, desc[UR4][R28.64] ;  /* 0x000000041c0b7981 */ /* 0x000f28000c1e1900 */
[----:B------:R-:W4:Y:S04]  /*0280*/  LDG.E R15, desc[UR4][R28.64+0x4] ;  /* 0x000004041c0f7981 */ /* 0x000f28000c1e1900 */
[----:B------:R-:W4:Y:S04]  /*0290*/  LDG.E R25, desc[UR4][R28.64+0x8] ;  /* 0x000008041c197981 */ /* 0x000f28000c1e1900 */
[----:B------:R-:W4:Y:S01]  /*02a0*/  LDG.E R17, desc[UR4][R28.64+0xc] ;  /* 0x00000c041c117981 */ /* 0x000f22000c1e1900 */
[----:B--2---:R-:W-:-:S05]  /*02b0*/  IMAD.WIDE R26, R27, 0x4, R2 ;  /* 0x000000041b1a7825 */ /* 0x004fca00078e0202 */
[----:B------:R0:W2:Y:S01]  /*02c0*/  LDG.E R0, desc[UR4][R26.64] ;  /* 0x000000041a007981 */ /* 0x0000a2000c1e1900 */
[----:B---3--:R-:W-:-:S06]  /*02d0*/  IMAD.WIDE R22, R23, 0x4, R2 ;  /* 0x0000000417167825 */ /* 0x008fcc00078e0202 */
[----:B------:R-:W3:Y:S01]  /*02e0*/  LDG.E R22, desc[UR4][R22.64] ;  /* 0x0000000416167981 */ /* 0x000ee2000c1e1900 */
[----:B----4-:R-:W-:-:S06]  /*02f0*/  IMAD.WIDE R12, R13, 0x4, R2 ;  /* 0x000000040d0c7825 */ /* 0x010fcc00078e0202 */
[----:B------:R1:W4:Y:S01]  /*0300*/  LDG.E R12, desc[UR4][R12.64] ;  /* 0x000000040c0c7981 */ /* 0x000322000c1e1900 */
[----:B------:R-:W-:-:S06]  /*0310*/  IMAD.WIDE R8, R9, 0x4, R2 ;  /* 0x0000000409087825 */ /* 0x000fcc00078e0202 */
[----:B------:R4:W4:Y:S01]  /*0320*/  LDG.E R8, desc[UR4][R8.64] ;  /* 0x0000000408087981 */ /* 0x000922000c1e1900 */
[----:B------:R-:W-:-:S06]  /*0330*/  IMAD.WIDE R10, R11, 0x4, R2 ;  /* 0x000000040b0a7825 */ /* 0x000fcc00078e0202 */
[----:B------:R-:W4:Y:S01]  /*0340*/  LDG.E R10, desc[UR4][R10.64] ;  /* 0x000000040a0a7981 */ /* 0x000f22000c1e1900 */
[----:B------:R-:W-:-:S06]  /*0350*/  IMAD.WIDE R14, R15, 0x4, R2 ;  /* 0x000000040f0e7825 */ /* 0x000fcc00078e0202 */
[----:B------:R-:W4:Y:S01]  /*0360*/  LDG.E R14, desc[UR4][R14.64] ;  /* 0x000000040e0e7981 */ /* 0x000f22000c1e1900 */
[----:B0-----:R-:W-:-:S06]  /*0370*/  IMAD.WIDE R26, R25, 0x4, R2 ;  /* 0x00000004191a7825 */ /* 0x001fcc00078e0202 */
[----:B------:R-:W4:Y:S01]  /*0380*/  LDG.E R26, desc[UR4][R26.64] ;  /* 0x000000041a1a7981 */ /* 0x000f22000c1e1900 */
[----:B------:R-:W-:-:S06]  /*0390*/  IMAD.WIDE R28, R17, 0x4, R2 ;  /* 0x00000004111c7825 */ /* 0x000fcc00078e0202 */
[----:B------:R-:W4:Y:S01]  /*03a0*/  LDG.E R28, desc[UR4][R28.64] ;  /* 0x000000041c1c7981 */ /* 0x000f22000c1e1900 */
[----:B------:R-:W-:Y:S02]  /*03b0*/  VIADD R18, R18, 0x8 ;  /* 0x0000000812127836 */ /* 0x000fe40000000000 */
[----:B------:R-:W-:Y:S01]  /*03c0*/  VIADD R19, R19, 0x8 ;  /* 0x0000000813137836 */ /* 0x000fe20000000000 */
[----:B--2--5:R-:W-:-:S04]  /*03d0*/  ISETP.NE.AND P1, PT, R0, R21, PT ;  /* 0x000000150000720c */ /* 0x024fc80003f25270 */
[----:B-1----:R-:W-:-:S04]  /*03e0*/  FSEL R13, RZ, 0.10000000149011611938, !P1 ;  /* 0x3dcccccdff0d7808 */ /* 0x002fc80004800000 */
[----:B------:R-:W-:-:S04]  /*03f0*/  FSETP.GT.AND P1, PT, R13, R20, PT ;  /* 0x000000140d00720b */ /* 0x000fc80003f24000 */
[----:B------:R-:W-:Y:S02]  /*0400*/  SEL R21, R0, R21, P1 ;  /* 0x0000001500157207 */ /* 0x000fe40000800000 */
[----:B------:R-:W-:Y:S02]  /*0410*/  FSEL R13, R13, R20, P1 ;  /* 0x000000140d0d7208 */ /* 0x000fe40000800000 */
[----:B---3--:R-:W-:-:S04]  /*0420*/  ISETP.NE.AND P2, PT, R22, R21, PT ;  /* 0x000000151600720c */ /* 0x008fc80003f45270 */
[----:B------:R-:W-:-:S04]  /*0430*/  FSEL R0, RZ, 0.10000000149011611938, !P2 ;  /* 0x3dcccccdff007808 */ /* 0x000fc80005000000 */
[----:B------:R-:W-:-:S04]  /*0440*/  FSETP.GT.AND P1, PT, R0, R13, PT ;  /* 0x0000000d0000720b */ /* 0x000fc80003f24000 */
[----:B------:R-:W-:Y:S02]  /*0450*/  SEL R21, R22, R21, P1 ;  /* 0x0000001516157207 */ /* 0x000fe40000800000 */
[----:B------:R-:W-:Y:S02]  /*0460*/  FSEL R0, R0, R13, P1 ;  /* 0x0000000d00007208 */ /* 0x000fe40000800000 */
[----:B----4-:R-:W-:-:S04]  /*0470*/  ISETP.NE.AND P2, PT, R12, R21, PT ;  /* 0x000000150c00720c */ /* 0x010fc80003f45270 */
[----:B------:R-:W-:-:S04]  /*0480*/  FSEL R9, RZ, 0.10000000149011611938, !P2 ;  /* 0x3dcccccdff097808 */ /* 0x000fc80005000000 */
[----:B------:R-:W-:-:S04]  /*0490*/  FSETP.GT.AND P1, PT, R9, R0, PT ;  /* 0x000000000900720b */ /* 0x000fc80003f24000 */
[----:B------:R-:W-:Y:S02]  /*04a0*/  SEL R21, R12, R21, P1 ;  /* 0x000000150c157207 */ /* 0x000fe40000800000 */
[----:B------:R-:W-:Y:S02]  /*04b0*/  FSEL R0, R9, R0, P1 ;  /* 0x0000000009007208 */ /* 0x000fe40000800000 */
[----:B------:R-:W-:-:S04]  /*04c0*/  ISETP.NE.AND P2, PT, R8, R21, PT ;  /* 0x000000150800720c */ /* 0x000fc80003f45270 */
        /* <DEDUP_REMOVED lines=20> */
[----:B------:R-:W-:Y:S02]  /*0610*/  FSEL R9, RZ, 0.10000000149011611938, !P2 ;  /* 0x3dcccccdff097808 */ /* 0x000fe40005000000 */
[----:B------:R-:W-:Y:S02]  /*0620*/  ISETP.NE.AND P2, PT, R18, RZ, PT ;  /* 0x000000ff1200720c */ /* 0x000fe40003f45270 */
[----:B------:R-:W-:-:S04]  /*0630*/  FSETP.GT.AND P1, PT, R9, R0, PT ;  /* 0x000000000900720b */ /* 0x000fc80003f24000 */
[----:B------:R-:W-:Y:S02]  /*0640*/  SEL R21, R28, R21, P1 ;  /* 0x000000151c157207 */ /* 0x000fe40000800000 */
[----:B------:R-:W-:-:S05]  /*0650*/  FSEL R20, R9, R0, P1 ;  /* 0x0000000009147208 */ /* 0x000fca0000800000 */
[----:B------:R-:W-:Y:S05]  /*0660*/  @P2 BRA `(.L_x_8) ;  /* 0xfffffff800ec2947 */ /* 0x000fea000383ffff */
.L_x_7:
[----:B------:R-:W-:Y:S05]  /*0670*/  BSYNC.RECONVERGENT B1 ;  /* 0x0000000000017941 */ /* 0x000fea0003800200 */
.L_x_6:
[----:B------:R-:W-:Y:S05]  /*0680*/  @!P0 BRA `(.L_x_5) ;  /* 0x0000000400248947 */ /* 0x000fea0003800000 */
[----:B------:R-:W-:Y:S01]  /*0690*/  ISETP.GE.U32.AND P1, PT, R24, 0x4, PT ;  /* 0x000000041800780c */ /* 0x000fe20003f26070 */
[----:B------:R-:W-:Y:S01]  /*06a0*/  BSSY.RECONVERGENT B1, `(.L_x_9) ;  /* 0x0000027000017945 */ /* 0x000fe20003800200 */
[----:B------:R-:W-:-:S04]  /*06b0*/  LOP3.LUT R0, R16, 0x3, RZ, 0xc0, !PT ;  /* 0x0000000310007812 */ /* 0x000fc800078ec0ff */
[----:B------:R-:W-:-:S07]  /*06c0*/  ISETP.NE.AND P0, PT, R0, RZ, PT ;  /* 0x000000ff0000720c */ /* 0x000fce0003f05270 */
[----:B------:R-:W-:Y:S06]  /*06d0*/  @!P1 BRA `(.L_x_10) ;  /* 0x00000000008c9947 */ /* 0x000fec0003800000 */
[----:B------:R-:W0:Y:S02]  /*06e0*/  LDC.64 R6, c[0x0][0x388] ;  /* 0x0000e200ff067b82 */ /* 0x000e240000000a00 */
[----:B0-----:R-:W-:-:S05]  /*06f0*/  IMAD.WIDE R6, R19, 0x4, R6 ;  /* 0x0000000413067825 */ /* 0x001fca00078e0206 */
[----:B------:R-:W2:Y:S04]  /*0700*/  LDG.E R9, desc[UR4][R6.64] ;  /* 0x0000000406097981 */ /* 0x000ea8000c1e1900 */
[----:B------:R-:W3:Y:S04]  /*0710*/  LDG.E R11, desc[UR4][R6.64+0x4] ;  /* 0x00000404060b7981 */ /* 0x000ee8000c1e1900 */
[----:B------:R-:W4:Y:S04]  /*0720*/  LDG.E R13, desc[UR4][R6.64+0x8] ;  /* 0x00000804060d7981 */ /* 0x000f28000c1e1900 */
[----:B------:R-:W4:Y:S01]  /*0730*/  LDG.E R15, desc[UR4][R6.64+0xc] ;  /* 0x00000c04060f7981 */ /* 0x000f22000c1e1900 */
[----:B--2---:R-:W-:-:S06]  /*0740*/  IMAD.WIDE R8, R9, 0x4, R2 ;  /* 0x0000000409087825 */ /* 0x004fcc00078e0202 */
[----:B------:R-:W2:Y:S01]  /*0750*/  LDG.E R8, desc[UR4][R8.64] ;  /* 0x0000000408087981 */ /* 0x000ea2000c1e1900 */
[----:B---3--:R-:W-:-:S06]  /*0760*/  IMAD.WIDE R10, R11, 0x4, R2 ;  /* 0x000000040b0a7825 */ /* 0x008fcc00078e0202 */
[----:B------:R-:W3:Y:S01]  /*0770*/  LDG.E R10, desc[UR4][R10.64] ;  /* 0x000000040a0a7981 */ /* 0x000ee2000c1e1900 */
[----:B----4-:R-:W-:-:S06]  /*0780*/  IMAD.WIDE R12, R13, 0x4, R2 ;  /* 0x000000040d0c7825 */ /* 0x010fcc00078e0202 */
[----:B------:R-:W4:Y:S01]  /*0790*/  LDG.E R13, desc[UR4][R12.64] ;  /* 0x000000040c0d7981 */ /* 0x000f22000c1e1900 */
[----:B------:R-:W-:-:S06]  /*07a0*/  IMAD.WIDE R14, R15, 0x4, R2 ;  /* 0x000000040f0e7825 */ /* 0x000fcc00078e0202 */
[----:B------:R-:W4:Y:S01]  /*07b0*/  LDG.E R15, desc[UR4][R14.64] ;  /* 0x000000040e0f7981 */ /* 0x000f22000c1e1900 */
[----:B------:R-:W-:Y:S01]  /*07c0*/  VIADD R19, R19, 0x4 ;  /* 0x0000000413137836 */ /* 0x000fe20000000000 */
[----:B--2--5:R-:W-:-:S04]  /*07d0*/  ISETP.NE.AND P1, PT, R8, R21, PT ;  /* 0x000000150800720c */ /* 0x024fc80003f25270 */
[----:B------:R-:W-:-:S04]  /*07e0*/  FSEL R17, RZ, 0.10000000149011611938, !P1 ;  /* 0x3dcccccdff117808 */ /* 0x000fc80004800000 */
        /* <DEDUP_REMOVED lines=17> */
[----:B------:R-:W-:-:S07]  /*0900*/  FSEL R20, R7, R6, P1 ;  /* 0x0000000607147208 */ /* 0x000fce0000800000 */
.L_x_10:
[----:B------:R-:W-:Y:S05]  /*0910*/  BSYNC.RECONVERGENT B1 ;  /* 0x0000000000017941 */ /* 0x000fea0003800200 */
.L_x_9:
[----:B------:R-:W-:Y:S05]  /*0920*/  @!P0 BRA `(.L_x_5) ;  /* 0x00000000007c8947 */ /* 0x000fea0003800000 */
[----:B------:R-:W-:Y:S02]  /*0930*/  ISETP.NE.AND P1, PT, R0, 0x1, PT ;  /* 0x000000010000780c */ /* 0x000fe40003f25270 */
[----:B------:R-:W-:-:S04]  /*0940*/  LOP3.LUT R16, R16, 0x1, RZ, 0xc0, !PT ;  /* 0x0000000110107812 */ /* 0x000fc800078ec0ff */
[----:B------:R-:W-:-:S07]  /*0950*/  ISETP.NE.U32.AND P0, PT, R16, 0x1, PT ;  /* 0x000000011000780c */ /* 0x000fce0003f05070 */
[----:B------:R-:W0:Y:S02]  /*0960*/  @P1 LDC.64 R6, c[0x0][0x388] ;  /* 0x0000e200ff061b82 */ /* 0x000e240000000a00 */
[----:B0-----:R-:W-:-:S06]  /*0970*/  @P1 IMAD.WIDE R8, R19, 0x4, R6 ;  /* 0x0000000413081825 */ /* 0x001fcc00078e0206 */
[----:B------:R-:W0:Y:S01]  /*0980*/  @!P0 LDC.64 R6, c[0x0][0x388] ;  /* 0x0000e200ff068b82 */ /* 0x000e220000000a00 */
[----:B------:R-:W2:Y:S04]  /*0990*/  @P1 LDG.E R11, desc[UR4][R8.64] ;  /* 0x00000004080b1981 */ /* 0x000ea8000c1e1900 */
[----:B------:R-:W3:Y:S01]  /*09a0*/  @P1 LDG.E R13, desc[UR4][R8.64+0x4] ;  /* 0x00000404080d1981 */ /* 0x000ee2000c1e1900 */
[----:B------:R-:W-:-:S04]  /*09b0*/  @P1 VIADD R19, R19, 0x2 ;  /* 0x0000000213131836 */ /* 0x000fc80000000000 */
[----:B0-----:R-:W-:-:S06]  /*09c0*/  @!P0 IMAD.WIDE R6, R19, 0x4, R6 ;  /* 0x0000000413068825 */ /* 0x001fcc00078e0206 */
[----:B------:R-:W4:Y:S01]  /*09d0*/  @!P0 LDG.E R7, desc[UR4][R6.64] ;  /* 0x0000000406078981 */ /* 0x000f22000c1e1900 */
[----:B--2---:R-:W-:-:S06]  /*09e0*/  @P1 IMAD.WIDE R10, R11, 0x4, R2 ;  /* 0x000000040b0a1825 */ /* 0x004fcc00078e0202 */
[----:B------:R-:W2:Y:S01]  /*09f0*/  @P1 LDG.E R10, desc[UR4][R10.64] ;  /* 0x000000040a0a1981 */ /* 0x000ea2000c1e1900 */
[----:B---3--:R-:W-:-:S06]  /*0a00*/  @P1 IMAD.WIDE R12, R13, 0x4, R2 ;  /* 0x000000040d0c1825 */ /* 0x008fcc00078e0202 */
[----:B------:R-:W3:Y:S01]  /*0a10*/  @P1 LDG.E R13, desc[UR4][R12.64] ;  /* 0x000000040c0d1981 */ /* 0x000ee2000c1e1900 */
[----:B----4-:R-:W-:-:S06]  /*0a20*/  @!P0 IMAD.WIDE R2, R7, 0x4, R2 ;  /* 0x0000000407028825 */ /* 0x010fcc00078e0202 */
[----:B------:R-:W4:Y:S01]  /*0a30*/  @!P0 LDG.E R2, desc[UR4][R2.64] ;  /* 0x0000000402028981 */ /* 0x000f22000c1e1900 */
[----:B--2--5:R-:W-:-:S04]  /*0a40*/  @P1 ISETP.NE.AND P2, PT, R10, R21, PT ;  /* 0x000000150a00120c */ /* 0x024fc80003f45270 */
[----:B------:R-:W-:-:S04]  /*0a50*/  @P1 FSEL R9, RZ, 0.10000000149011611938, !P2 ;  /* 0x3dcccccdff091808 */ /* 0x000fc80005000000 */
[----:B------:R-:W-:-:S04]  /*0a60*/  @P1 FSETP.GT.AND P2, PT, R9, R20, PT ;  /* 0x000000140900120b */ /* 0x000fc80003f44000 */
[----:B------:R-:W-:Y:S02]  /*0a70*/  @P1 SEL R0, R10, R21, P2 ;  /* 0x000000150a001207 */ /* 0x000fe40001000000 */
[----:B------:R-:W-:Y:S02]  /*0a80*/  @P1 FSEL R9, R9, R20, P2 ;  /* 0x0000001409091208 */ /* 0x000fe40001000000 */
[----:B---3--:R-:W-:-:S04]  /*0a90*/  @P1 ISETP.NE.AND P3, PT, R13, R0, PT ;  /* 0x000000000d00120c */ /* 0x008fc80003f65270 */
[----:B------:R-:W-:-:S04]  /*0aa0*/  @P1 FSEL R6, RZ, 0.10000000149011611938, !P3 ;  /* 0x3dcccccdff061808 */ /* 0x000fc80005800000 */
[----:B------:R-:W-:-:S04]  /*0ab0*/  @P1 FSETP.GT.AND P3, PT, R6, R9, PT ;  /* 0x000000090600120b */ /* 0x000fc80003f64000 */
[----:B------:R-:W-:Y:S02]  /*0ac0*/  @P1 SEL R21, R13, R0, P3 ;  /* 0x000000000d151207 */ /* 0x000fe40001800000 */
[----:B------:R-:W-:Y:S02]  /*0ad0*/  @P1 FSEL R20, R6, R9, P3 ;  /* 0x0000000906141208 */ /* 0x000fe40001800000 */
[----:B----4-:R-:W-:-:S04]  /*0ae0*/  @!P0 ISETP.NE.AND P2, PT, R2, R21, PT ;  /* 0x000000150200820c */ /* 0x010fc80003f45270 */
[----:B------:R-:W-:-:S04]  /*0af0*/  @!P0 FSEL R3, RZ, 0.10000000149011611938, !P2 ;  /* 0x3dcccccdff038808 */ /* 0x000fc80005000000 */
[----:B------:R-:W-:-:S04]  /*0b00*/  @!P0 FSETP.GT.AND P1, PT, R3, R20, PT ;  /* 0x000000140300820b */ /* 0x000fc80003f24000 */
[----:B------:R-:W-:-:S09]  /*0b10*/  @!P0 SEL R21, R2, R21, P1 ;  /* 0x0000001502158207 */ /* 0x000fd20000800000 */
.L_x_5:
[----:B------:R-:W-:Y:S05]  /*0b20*/  BSYNC.RECONVERGENT B0 ;  /* 0x0000000000007941 */ /* 0x000fea0003800200 */
.L_x_4:
[----:B-----5:R-:W-:Y:S01]  /*0b30*/  STG.E desc[UR4][R4.64], R21 ;  /* 0x0000001504007986 */ /* 0x020fe2000c101904 */
[----:B------:R-:W-:Y:S05]  /*0b40*/  EXIT ;  /* 0x000000000000794d */ /* 0x000fea0003800000 */
.L_x_11:
        /* <DEDUP_REMOVED lines=11> */
.L_x_13:


//--------------------- .nv.shared.reserved.0     --------------------------
	.section	.nv.shared.reserved.0,"aw",@nobits
	.weak		__nv_reservedSMEM_offset_0_alias
	.size		__nv_reservedSMEM_offset_0_alias, 0, 64
	.other		__nv_reservedSMEM_offset_0_alias,@"STO_CUDA_RESERVED_SHARED STV_DEFAULT"
__nv_reservedSMEM_offset_0_alias:
	.zero		0
	.zero		64


//--------------------- .nv.constant0._Z21aggregate_communitiesPiS_S_Pfi --------------------------
	.section	.nv.constant0._Z21aggregate_communitiesPiS_S_Pfi,"a",@progbits
	.sectionflags	@""
	.align	4
.nv.constant0._Z21aggregate_communitiesPiS_S_Pfi:
	.zero		932


//--------------------- .nv.constant0._Z21computeModularityGainPiS_S_i --------------------------
	.section	.nv.constant0._Z21computeModularityGainPiS_S_i,"a",@progbits
	.sectionflags	@""
	.align	4
.nv.constant0._Z21computeModularityGainPiS_S_i:
	.zero		924


//--------------------- SYMBOLS --------------------------

	.type		.nv.reservedSmem.offset0,@object
	.size		.nv.reservedSmem.offset0,0x4
